//
// Generated by NVIDIA NVVM Compiler
//
// Compiler Build ID: CL-36424714
// Cuda compilation tools, release 13.0, V13.0.88
// Based on NVVM 20.0.0
//

.version 9.0
.target sm_100
.address_size 64

	// .globl	_Z14warpIndexing1DPi

.visible .entry _Z14warpIndexing1DPi(
	.param .u64 .ptr .align 1 _Z14warpIndexing1DPi_param_0
)
{
	.reg .b32 	%r<5>;
	.reg .b64 	%rd<5>;

	ld.param.u64 	%rd1, [_Z14warpIndexing1DPi_param_0];
	cvta.to.global.u64 	%rd2, %rd1;
	mov.u32 	%r1, %tid.x;
	and.b32  	%r2, %r1, 31;
	shr.u32 	%r3, %r1, 5;
	mul.lo.s32 	%r4, %r1, 3;
	mul.wide.u32 	%rd3, %r4, 4;
	add.s64 	%rd4, %rd2, %rd3;
	st.global.u32 	[%rd4], %r1;
	st.global.u32 	[%rd4+4], %r3;
	st.global.u32 	[%rd4+8], %r2;
	ret;

}


// ===== COMPILED SASS (sm_100) =====

	.target	sm_100

	.elftype	@"ET_EXEC"


//--------------------- .note.nv.tkinfo           --------------------------
	.section	.note.nv.tkinfo,"",@"SHT_NOTE"
	.sectionflags	@"SHF_NOTE_NV_TKINFO"
	.tkinfo
        /*0018*/ 	.word	0x00000002
        /*0030*/ 	.string	""
        /*0030*/ 	.string	"ptxas"
        /*0030*/ 	.string	"Cuda compilation tools, release 13.0, V13.0.88"
        /*0030*/ 	.string	"Build cuda_13.0.r13.0/compiler.36424714_0"
        /*0030*/ 	.string	"-arch sm_100 -m 64 "



//--------------------- .note.nv.cuinfo           --------------------------
	.section	.note.nv.cuinfo,"",@"SHT_NOTE"
	.sectionflags	@"SHF_NOTE_NV_CUINFO"
        /*0018*/ 	.short	0x0002
        /*001a*/ 	.short	0x0064
        /*001c*/ 	.short	0x0082
	.zero		2


//--------------------- .nv.info                  --------------------------
	.section	.nv.info,"",@"SHT_CUDA_INFO"
	.align	4


	//----- nvinfo : EIATTR_REGCOUNT
	.align		4
        /*0000*/ 	.byte	0x04, 0x2f
        /*0002*/ 	.short	(.L_1 - .L_0)
	.align		4
.L_0:
        /*0004*/ 	.word	index@(_Z14warpIndexing1DPi)
        /*0008*/ 	.word	0x0000000c


	//----- nvinfo : EIATTR_FRAME_SIZE
	.align		4
.L_1:
        /*000c*/ 	.byte	0x04, 0x11
        /*000e*/ 	.short	(.L_3 - .L_2)
	.align		4
.L_2:
        /*0010*/ 	.word	index@(_Z14warpIndexing1DPi)
        /*0014*/ 	.word	0x00000000


	//----- nvinfo : EIATTR_MIN_STACK_SIZE
	.align		4
.L_3:
        /*0018*/ 	.byte	0x04, 0x12
        /*001a*/ 	.short	(.L_5 - .L_4)
	.align		4
.L_4:
        /*001c*/ 	.word	index@(_Z14warpIndexing1DPi)
        /*0020*/ 	.word	0x00000000
.L_5:


//--------------------- .nv.compat                --------------------------
	.section	.nv.compat,"",@"SHT_CUDA_COMPAT_INFO"
	.align	4
        /*0000*/ 	.byte	0x02, 0x09, 0x00, 0x00, 0x02, 0x02, 0x01, 0x00, 0x02, 0x05, 0x05, 0x00, 0x03, 0x07, 0x01, 0x01
        /*0010*/ 	.byte	0x02, 0x03, 0x00, 0x00, 0x02, 0x06, 0x01, 0x00, 0x04, 0x0b, 0x08, 0x00, 0x09, 0x00, 0x00, 0x00
        /*0020*/ 	.byte	0x00, 0x00, 0x00, 0x00


//--------------------- .nv.info._Z14warpIndexing1DPi --------------------------
	.section	.nv.info._Z14warpIndexing1DPi,"",@"SHT_CUDA_INFO"
	.sectionflags	@""
	.align	4


	//----- nvinfo : EIATTR_CUDA_API_VERSION
	.align		4
        /*0000*/ 	.byte	0x04, 0x37
        /*0002*/ 	.short	(.L_7 - .L_6)
.L_6:
        /*0004*/ 	.word	0x00000082


	//----- nvinfo : EIATTR_KPARAM_INFO
	.align		4
.L_7:
        /*0008*/ 	.byte	0x04, 0x17
        /*000a*/ 	.short	(.L_9 - .L_8)
.L_8:
        /*000c*/ 	.word	0x00000000
        /*0010*/ 	.short	0x0000
        /*0012*/ 	.short	0x0000
        /*0014*/ 	.byte	0x00, 0xf5, 0x21, 0x00


	//----- nvinfo : EIATTR_SPARSE_MMA_MASK
	.align		4
.L_9:
        /*0018*/ 	.byte	0x03, 0x50
        /*001a*/ 	.short	0x0000


	//----- nvinfo : EIATTR_MAXREG_COUNT
	.align		4
        /*001c*/ 	.byte	0x03, 0x1b
        /*001e*/ 	.short	0x00ff


	//----- nvinfo : EIATTR_MERCURY_ISA_VERSION
	.align		4
        /*0020*/ 	.byte	0x03, 0x5f
        /*0022*/ 	.short	0x0101


	//----- nvinfo : EIATTR_VRC_CTA_INIT_COUNT
	.align		4
        /*0024*/ 	.byte	0x02, 0x4a
	.zero		1
	.zero		1


	//----- nvinfo : EIATTR_EXIT_INSTR_OFFSETS
	.align		4
        /*0028*/ 	.byte	0x04, 0x1c
        /*002a*/ 	.short	(.L_11 - .L_10)


	//   ....[0]....
.L_10:
        /*002c*/ 	.word	0x000000b0


	//----- nvinfo : EIATTR_CBANK_PARAM_SIZE
	.align		4
.L_11:
        /*0030*/ 	.byte	0x03, 0x19
        /*0032*/ 	.short	0x0008


	//----- nvinfo : EIATTR_PARAM_CBANK
	.align		4
        /*0034*/ 	.byte	0x04, 0x0a
        /*0036*/ 	.short	(.L_13 - .L_12)
	.align		4
.L_12:
        /*0038*/ 	.word	index@(.nv.constant0._Z14warpIndexing1DPi)
        /*003c*/ 	.short	0x0380
        /*003e*/ 	.short	0x0008


	//----- nvinfo : EIATTR_SW_WAR
	.align		4
.L_13:
        /*0040*/ 	.byte	0x04, 0x36
        /*0042*/ 	.short	(.L_15 - .L_14)
.L_14:
        /*0044*/ 	.word	0x00000008
.L_15:


//--------------------- .nv.callgraph             --------------------------
	.section	.nv.callgraph,"",@"SHT_CUDA_CALLGRAPH"
	.align	4
	.sectionentsize	8
	.align		4
        /*0000*/ 	.word	0x00000000
	.align		4
        /*0004*/ 	.word	0xffffffff
	.align		4
        /*0008*/ 	.word	0x00000000
	.align		4
        /*000c*/ 	.word	0xfffffffe
	.align		4
        /*0010*/ 	.word	0x00000000
	.align		4
        /*0014*/ 	.word	0xfffffffd
	.align		4
        /*0018*/ 	.word	0x00000000
	.align		4
        /*001c*/ 	.word	0xfffffffc


//--------------------- .text._Z14warpIndexing1DPi --------------------------
	.section	.text._Z14warpIndexing1DPi,"ax",@progbits
	.align	128
        .global         _Z14warpIndexing1DPi
        .type           _Z14warpIndexing1DPi,@function
        .size           _Z14warpIndexing1DPi,(.L_x_1 - _Z14warpIndexing1DPi)
        .other          _Z14warpIndexing1DPi,@"STO_CUDA_ENTRY STV_DEFAULT"
_Z14warpIndexing1DPi:
.text._Z14warpIndexing1DPi:
[----:B------:R-:W-:Y:S01]  /*0000*/  LDC R1, c[0x0][0x37c] ;  /* 0x0000df00ff017b82 */ /* 0x000fe20000000800 */
[----:B------:R-:W0:Y:S07]  /*0010*/  S2R R9, SR_TID.X ;  /* 0x0000000000097919 */ /* 0x000e2e0000002100 */
[----:B------:R-:W1:Y:S01]  /*0020*/  LDC.64 R2, c[0x0][0x380] ;  /* 0x0000e000ff027b82 */ /* 0x000e620000000a00 */
[----:B------:R-:W2:Y:S01]  /*0030*/  LDCU.64 UR4, c[0x0][0x358] ;  /* 0x00006b00ff0477ac */ /* 0x000ea20008000a00 */
[----:B0-----:R-:W-:Y:S01]  /*0040*/  IMAD R5, R9, 0x3, RZ ;  /* 0x0000000309057824 */ /* 0x001fe200078e02ff */
[----:B------:R-:W-:-:S03]  /*0050*/  SHF.R.U32.HI R7, RZ, 0x5, R9 ;  /* 0x00000005ff077819 */ /* 0x000fc60000011609 */
[----:B-1----:R-:W-:Y:S01]  /*0060*/  IMAD.WIDE.U32 R2, R5, 0x4, R2 ;  /* 0x0000000405027825 */ /* 0x002fe200078e0002 */
[----:B------:R-:W-:-:S04]  /*0070*/  LOP3.LUT R5, R9, 0x1f, RZ, 0xc0, !PT ;  /* 0x0000001f09057812 */ /* 0x000fc800078ec0ff */
[----:B--2---:R-:W-:Y:S04]  /*0080*/  STG.E desc[UR4][R2.64+0x4], R7 ;  /* 0x0000040702007986 */ /* 0x004fe8000c101904 */
[----:B------:R-:W-:Y:S04]  /*0090*/  STG.E desc[UR4][R2.64], R9 ;  /* 0x0000000902007986 */ /* 0x000fe8000c101904 */
[----:B------:R-:W-:Y:S01]  /*00a0*/  STG.E desc[UR4][R2.64+0x8], R5 ;  /* 0x0000080502007986 */ /* 0x000fe2000c101904 */
[----:B------:R-:W-:Y:S05]  /*00b0*/  EXIT ;  /* 0x000000000000794d */ /* 0x000fea0003800000 */
.L_x_0:
[----:B------:R-:W-:-:S00]  /*00c0*/  BRA `(.L_x_0) ;  /* 0xfffffffc00fc7947 */ /* 0x000fc0000383ffff */
[----:B------:R-:W-:-:S00]  /*00d0*/  NOP ;  /* 0x0000000000007918 */ /* 0x000fc00000000000 */
        /* <DEDUP_REMOVED lines=10> */
.L_x_1:


//--------------------- .nv.shared.reserved.0     --------------------------
	.section	.nv.shared.reserved.0,"aw",@nobits
	.weak		__nv_reservedSMEM_offset_0_alias
	.size		__nv_reservedSMEM_offset_0_alias, 0, 64
	.other		__nv_reservedSMEM_offset_0_alias,@"STO_CUDA_RESERVED_SHARED STV_DEFAULT"
__nv_reservedSMEM_offset_0_alias:
	.zero		0
	.zero		64


//--------------------- .nv.constant0._Z14warpIndexing1DPi --------------------------
	.section	.nv.constant0._Z14warpIndexing1DPi,"a",@progbits
	.sectionflags	@""
	.align	4
.nv.constant0._Z14warpIndexing1DPi:
	.zero		904


//--------------------- SYMBOLS --------------------------

	.type		.nv.reservedSmem.offset0,@object
	.size		.nv.reservedSmem.offset0,0x4
